	.headerflags	@"EF_CUDA_TEXMODE_UNIFIED EF_CUDA_64BIT_ADDRESS EF_CUDA_ACCELERATORS EF_CUDA_SM90 EF_CUDA_VIRTUAL_SM(EF_CUDA_SM90)"
	.elftype	@"ET_EXEC"


//--------------------- .nv.info                  --------------------------
	.section	.nv.info,"",@"SHT_CUDA_INFO"
	.align	4


	//----- nvinfo : EIATTR_REGCOUNT
	.align		4
        /*0000*/ 	.byte	0x04, 0x2f
        /*0002*/ 	.short	(.L_1 - .L_0)
	.align		4
.L_0:
        /*0004*/ 	.word	index@(triton_mm)
        /*0008*/ 	.word	0x0000002f


	//----- nvinfo : EIATTR_MIN_STACK_SIZE
	.align		4
.L_1:
        /*000c*/ 	.byte	0x04, 0x12
        /*000e*/ 	.short	(.L_3 - .L_2)
	.align		4
.L_2:
        /*0010*/ 	.word	index@(triton_mm)
        /*0014*/ 	.word	0x00000000


	//----- nvinfo : EIATTR_FRAME_SIZE
	.align		4
.L_3:
        /*0018*/ 	.byte	0x04, 0x11
        /*001a*/ 	.short	(.L_5 - .L_4)
	.align		4
.L_4:
        /*001c*/ 	.word	index@(triton_mm)
        /*0020*/ 	.word	0x00000000


	//----- nvinfo : EIATTR_MIN_STACK_SIZE
	.align		4
.L_5:
        /*0024*/ 	.byte	0x04, 0x12
        /*0026*/ 	.short	(.L_7 - .L_6)
	.align		4
.L_6:
        /*0028*/ 	.word	index@(triton_mm)
        /*002c*/ 	.word	0x00000000
.L_7:


//--------------------- .nv.info.triton_mm        --------------------------
	.section	.nv.info.triton_mm,"",@"SHT_CUDA_INFO"
	.sectionflags	@""
	.align	4


	//----- nvinfo : EIATTR_CUDA_API_VERSION
	.align		4
        /*0000*/ 	.byte	0x04, 0x37
        /*0002*/ 	.short	(.L_9 - .L_8)
.L_8:
        /*0004*/ 	.word	0x0000007c


	//----- nvinfo : EIATTR_KPARAM_INFO
	.align		4
.L_9:
        /*0008*/ 	.byte	0x04, 0x17
        /*000a*/ 	.short	(.L_11 - .L_10)
.L_10:
        /*000c*/ 	.word	0x00000000
        /*0010*/ 	.short	0x0003
        /*0012*/ 	.short	0x0018
        /*0014*/ 	.byte	0x00, 0xf0, 0x21, 0x00


	//----- nvinfo : EIATTR_KPARAM_INFO
	.align		4
.L_11:
        /*0018*/ 	.byte	0x04, 0x17
        /*001a*/ 	.short	(.L_13 - .L_12)
.L_12:
        /*001c*/ 	.word	0x00000000
        /*0020*/ 	.short	0x0002
        /*0022*/ 	.short	0x0010
        /*0024*/ 	.byte	0x00, 0xf0, 0x21, 0x00


	//----- nvinfo : EIATTR_KPARAM_INFO
	.align		4
.L_13:
        /*0028*/ 	.byte	0x04, 0x17
        /*002a*/ 	.short	(.L_15 - .L_14)
.L_14:
        /*002c*/ 	.word	0x00000000
        /*0030*/ 	.short	0x0001
        /*0032*/ 	.short	0x0008
        /*0034*/ 	.byte	0x00, 0xf0, 0x21, 0x00


	//----- nvinfo : EIATTR_KPARAM_INFO
	.align		4
.L_15:
        /*0038*/ 	.byte	0x04, 0x17
        /*003a*/ 	.short	(.L_17 - .L_16)
.L_16:
        /*003c*/ 	.word	0x00000000
        /*0040*/ 	.short	0x0000
        /*0042*/ 	.short	0x0000
        /*0044*/ 	.byte	0x00, 0xf0, 0x21, 0x00


	//----- nvinfo : EIATTR_SPARSE_MMA_MASK
	.align		4
.L_17:
        /*0048*/ 	.byte	0x03, 0x50
        /*004a*/ 	.short	0x0000


	//----- nvinfo : EIATTR_MAXREG_COUNT
	.align		4
        /*004c*/ 	.byte	0x03, 0x1b
        /*004e*/ 	.short	0x00ff


	//----- nvinfo : EIATTR_COOP_GROUP_MASK_REGIDS
	.align		4
        /*0050*/ 	.byte	0x04, 0x29
        /*0052*/ 	.short	(.L_19 - .L_18)


	//   ....[0]....
.L_18:
        /*0054*/ 	.word	0xffffffff


	//----- nvinfo : EIATTR_COOP_GROUP_INSTR_OFFSETS
	.align		4
.L_19:
        /*0058*/ 	.byte	0x04, 0x28
        /*005a*/ 	.short	(.L_21 - .L_20)


	//   ....[0]....
.L_20:
        /*005c*/ 	.word	0x00000ba0


	//----- nvinfo : EIATTR_EXIT_INSTR_OFFSETS
	.align		4
.L_21:
        /*0060*/ 	.byte	0x04, 0x1c
        /*0062*/ 	.short	(.L_23 - .L_22)


	//   ....[0]....
.L_22:
        /*0064*/ 	.word	0x00001510


	//   ....[1]....
        /*0068*/ 	.word	0x00001530


	//----- nvinfo : EIATTR_MAX_THREADS
	.align		4
.L_23:
        /*006c*/ 	.byte	0x04, 0x05
        /*006e*/ 	.short	(.L_25 - .L_24)
.L_24:
        /*0070*/ 	.word	0x00000100
        /*0074*/ 	.word	0x00000001
        /*0078*/ 	.word	0x00000001


	//----- nvinfo : EIATTR_CBANK_PARAM_SIZE
	.align		4
.L_25:
        /*007c*/ 	.byte	0x03, 0x19
        /*007e*/ 	.short	0x0020


	//----- nvinfo : EIATTR_PARAM_CBANK
	.align		4
        /*0080*/ 	.byte	0x04, 0x0a
        /*0082*/ 	.short	(.L_27 - .L_26)
	.align		4
.L_26:
        /*0084*/ 	.word	index@(.nv.constant0.triton_mm)
        /*0088*/ 	.short	0x0210
        /*008a*/ 	.short	0x0020


	//----- nvinfo : EIATTR_SW_WAR
	.align		4
.L_27:
        /*008c*/ 	.byte	0x04, 0x36
        /*008e*/ 	.short	(.L_29 - .L_28)
.L_28:
        /*0090*/ 	.word	0x00000008
.L_29:


//--------------------- .nv.callgraph             --------------------------
	.section	.nv.callgraph,"",@"SHT_CUDA_CALLGRAPH"
	.align	4
	.sectionentsize	8
	.align		4
        /*0000*/ 	.word	0x00000000
	.align		4
        /*0004*/ 	.word	0xffffffff
	.align		4
        /*0008*/ 	.word	0x00000000
	.align		4
        /*000c*/ 	.word	0xfffffffe
	.align		4
        /*0010*/ 	.word	0x00000000
	.align		4
        /*0014*/ 	.word	0xfffffffd
	.align		4
        /*0018*/ 	.word	0x00000000
	.align		4
        /*001c*/ 	.word	0xfffffffc


//--------------------- .text.triton_mm           --------------------------
	.section	.text.triton_mm,"ax",@progbits
	.sectionflags	@"SHF_BARRIERS=1"
	.align	128
        .global         triton_mm
        .type           triton_mm,@function
        .size           triton_mm,(.L_x_2 - triton_mm)
        .other          triton_mm,@"STO_CUDA_ENTRY STV_DEFAULT"
triton_mm:
.text.triton_mm:
[----:B------:R-:W1:Y:S02]  /*0000*/  LDC R1, c[0x0][0x28] ;  /* 0x00000a00ff017b82 */ /* 0x000e640000000800 */
[----:B------:R-:W2:Y:S01]  /*0010*/  S2R R9, SR_CTAID.X ;  /* 0x0000000000097919 */ /* 0x000ea20000002500 */
[----:B------:R-:W-:Y:S01]  /*0020*/  IMAD.MOV.U32 R5, RZ, RZ, -0x8 ;  /* 0xfffffff8ff057424 */ /* 0x000fe200078e00ff */
[----:B------:R-:W3:Y:S01]  /*0030*/  S2UR UR22, SR_CgaCtaId ;  /* 0x00000000001679c3 */ /* 0x000ee20000008800 */
[----:B------:R-:W-:Y:S01]  /*0040*/  UMOV UR4, 0x400 ;  /* 0x0000040000047882 */ /* 0x000fe20000000000 */
[----:B------:R-:W-:Y:S01]  /*0050*/  ULDC.64 UR26, c[0x0][0x208] ;  /* 0x00008200001a7ab9 */ /* 0x000fe20000000a00 */
[----:B------:R-:W-:Y:S02]  /*0060*/  CS2R R24, SRZ ;  /* 0x0000000000187805 */ /* 0x000fe4000001ff00 */
[----:B------:R-:W-:Y:S02]  /*0070*/  CS2R R26, SRZ ;  /* 0x00000000001a7805 */ /* 0x000fe4000001ff00 */
[----:B------:R-:W-:Y:S02]  /*0080*/  CS2R R28, SRZ ;  /* 0x00000000001c7805 */ /* 0x000fe4000001ff00 */
[----:B------:R-:W-:-:S02]  /*0090*/  CS2R R34, SRZ ;  /* 0x0000000000227805 */ /* 0x000fc4000001ff00 */
[----:B------:R-:W-:Y:S01]  /*00a0*/  CS2R R36, SRZ ;  /* 0x0000000000247805 */ /* 0x000fe2000001ff00 */
[----:B------:R-:W4:Y:S01]  /*00b0*/  LDC.64 R12, c[0x0][0x218] ;  /* 0x00008600ff0c7b82 */ /* 0x000f220000000a00 */
[----:B------:R-:W-:Y:S01]  /*00c0*/  CS2R R38, SRZ ;  /* 0x0000000000267805 */ /* 0x000fe2000001ff00 */
[----:B------:R-:W-:Y:S01]  /*00d0*/  UMOV UR23, 0x1 ;  /* 0x0000000100177882 */ /* 0x000fe20000000000 */
[----:B------:R-:W-:Y:S01]  /*00e0*/  UMOV UR24, 0xffffffff ;  /* 0xffffffff00187882 */ /* 0x000fe20000000000 */
[----:B------:R-:W-:Y:S01]  /*00f0*/  UMOV UR25, 0xffffffc0 ;  /* 0xffffffc000197882 */ /* 0x000fe20000000000 */
[----:B---3--:R-:W-:Y:S01]  /*0100*/  UPRMT UR22, UR22, 0x654, UR4 ;  /* 0x0000065416167896 */ /* 0x008fe20008000004 */
[----:B--2---:R-:W-:-:S05]  /*0110*/  IMAD.HI R0, R9, 0x2aaaaaab, RZ ;  /* 0x2aaaaaab09007827 */ /* 0x004fca00078e02ff */
[----:B------:R-:W-:-:S04]  /*0120*/  SHF.R.U32.HI R3, RZ, 0x1f, R0 ;  /* 0x0000001fff037819 */ /* 0x000fc80000011600 */
[----:B------:R-:W-:-:S05]  /*0130*/  LEA.HI.SX32 R4, R0, R3, 0x1a ;  /* 0x0000000300047211 */ /* 0x000fca00078fd2ff */
[C---:B------:R-:W-:Y:S02]  /*0140*/  IMAD R0, R4.reuse, R5, 0x40 ;  /* 0x0000004004007424 */ /* 0x040fe400078e0205 */
[----:B------:R-:W-:-:S03]  /*0150*/  IMAD R6, R4, -0x180, R9 ;  /* 0xfffffe8004067824 */ /* 0x000fc600078e0209 */
[----:B------:R-:W-:Y:S02]  /*0160*/  VIMNMX R5, R0, 0x8, PT ;  /* 0x0000000800057848 */ /* 0x000fe40003fe0100 */
[----:B------:R-:W-:Y:S02]  /*0170*/  IABS R10, R6 ;  /* 0x00000006000a7213 */ /* 0x000fe40000000000 */
[-C--:B------:R-:W-:Y:S02]  /*0180*/  IABS R8, R5.reuse ;  /* 0x0000000500087213 */ /* 0x080fe40000000000 */
[-C--:B------:R-:W-:Y:S02]  /*0190*/  IABS R11, R5.reuse ;  /* 0x00000005000b7213 */ /* 0x080fe40000000000 */
[----:B------:R-:W2:Y:S01]  /*01a0*/  I2F.RP R0, R8 ;  /* 0x0000000800007306 */ /* 0x000ea20000209400 */
[----:B------:R-:W-:Y:S02]  /*01b0*/  LOP3.LUT R6, R6, R5, RZ, 0x3c, !PT ;  /* 0x0000000506067212 */ /* 0x000fe400078e3cff */
[----:B------:R-:W-:-:S02]  /*01c0*/  IMAD.MOV R11, RZ, RZ, -R11 ;  /* 0x000000ffff0b7224 */ /* 0x000fc400078e0a0b */
[----:B------:R-:W-:Y:S02]  /*01d0*/  ISETP.GE.AND P0, PT, R6, RZ, PT ;  /* 0x000000ff0600720c */ /* 0x000fe40003f06270 */
[----:B------:R-:W-:Y:S01]  /*01e0*/  LOP3.LUT R6, RZ, R5, RZ, 0x33, !PT ;  /* 0x00000005ff067212 */ /* 0x000fe200078e33ff */
[----:B--2---:R-:W2:Y:S02]  /*01f0*/  MUFU.RCP R0, R0 ;  /* 0x0000000000007308 */ /* 0x004ea40000001000 */
[----:B--2---:R-:W-:Y:S01]  /*0200*/  VIADD R2, R0, 0xffffffe ;  /* 0x0ffffffe00027836 */ /* 0x004fe20000000000 */
[----:B------:R-:W-:-:S05]  /*0210*/  IABS R0, R9 ;  /* 0x0000000900007213 */ /* 0x000fca0000000000 */
[----:B------:R2:W3:Y:S02]  /*0220*/  F2I.FTZ.U32.TRUNC.NTZ R3, R2 ;  /* 0x0000000200037305 */ /* 0x0004e4000021f000 */
[----:B--2---:R-:W-:Y:S02]  /*0230*/  IMAD.MOV.U32 R2, RZ, RZ, RZ ;  /* 0x000000ffff027224 */ /* 0x004fe400078e00ff */
[----:B---3--:R-:W-:-:S04]  /*0240*/  IMAD.MOV R7, RZ, RZ, -R3 ;  /* 0x000000ffff077224 */ /* 0x008fc800078e0a03 */
[----:B------:R-:W-:-:S04]  /*0250*/  IMAD R7, R7, R8, RZ ;  /* 0x0000000807077224 */ /* 0x000fc800078e02ff */
[----:B------:R-:W-:-:S06]  /*0260*/  IMAD.HI.U32 R3, R3, R7, R2 ;  /* 0x0000000703037227 */ /* 0x000fcc00078e0002 */
[----:B------:R-:W-:-:S04]  /*0270*/  IMAD.HI.U32 R2, R3, R10, RZ ;  /* 0x0000000a03027227 */ /* 0x000fc800078e00ff */
[----:B------:R-:W-:Y:S02]  /*0280*/  IMAD R7, R2, R11, R10 ;  /* 0x0000000b02077224 */ /* 0x000fe400078e020a */
[----:B------:R-:W-:Y:S02]  /*0290*/  IMAD.MOV.U32 R10, RZ, RZ, R0 ;  /* 0x000000ffff0a7224 */ /* 0x000fe400078e0000 */
[----:B------:R-:W2:Y:S01]  /*02a0*/  S2R R0, SR_TID.X ;  /* 0x0000000000007919 */ /* 0x000ea20000002100 */
[----:B------:R-:W-:Y:S01]  /*02b0*/  ISETP.GT.U32.AND P3, PT, R8, R7, PT ;  /* 0x000000070800720c */ /* 0x000fe20003f64070 */
[----:B------:R-:W-:-:S04]  /*02c0*/  IMAD.HI.U32 R3, R3, R10, RZ ;  /* 0x0000000a03037227 */ /* 0x000fc800078e00ff */
[----:B------:R-:W-:Y:S02]  /*02d0*/  IMAD R3, R3, R11, R10 ;  /* 0x0000000b03037224 */ /* 0x000fe400078e020a */
[----:B------:R-:W3:Y:S03]  /*02e0*/  LDC.64 R10, c[0x0][0x220] ;  /* 0x00008800ff0a7b82 */ /* 0x000ee60000000a00 */
[----:B------:R-:W-:-:S03]  /*02f0*/  ISETP.GT.U32.AND P2, PT, R8, R3, PT ;  /* 0x000000030800720c */ /* 0x000fc60003f44070 */
[----:B------:R-:W-:Y:S02]  /*0300*/  @!P3 IMAD.IADD R7, R7, 0x1, -R8 ;  /* 0x000000010707b824 */ /* 0x000fe400078e0a08 */
[----:B------:R-:W-:-:S03]  /*0310*/  @!P3 VIADD R2, R2, 0x1 ;  /* 0x000000010202b836 */ /* 0x000fc60000000000 */
[----:B------:R-:W-:-:S05]  /*0320*/  ISETP.GE.U32.AND P1, PT, R7, R8, PT ;  /* 0x000000080700720c */ /* 0x000fca0003f26070 */
[----:B------:R-:W-:-:S05]  /*0330*/  @!P2 IMAD.IADD R3, R3, 0x1, -R8 ;  /* 0x000000010303a824 */ /* 0x000fca00078e0a08 */
[----:B------:R-:W-:-:S03]  /*0340*/  ISETP.GT.U32.AND P2, PT, R8, R3, PT ;  /* 0x000000030800720c */ /* 0x000fc60003f44070 */
[----:B------:R-:W-:Y:S01]  /*0350*/  @P1 VIADD R2, R2, 0x1 ;  /* 0x0000000102021836 */ /* 0x000fe20000000000 */
[----:B------:R-:W-:Y:S02]  /*0360*/  ISETP.NE.AND P1, PT, R5, RZ, PT ;  /* 0x000000ff0500720c */ /* 0x000fe40003f25270 */
[----:B--2---:R-:W-:Y:S01]  /*0370*/  SHF.R.U32.HI R7, RZ, 0x3, R0 ;  /* 0x00000003ff077819 */ /* 0x004fe20000011600 */
[----:B------:R-:W-:Y:S01]  /*0380*/  @!P0 IMAD.MOV R2, RZ, RZ, -R2 ;  /* 0x000000ffff028224 */ /* 0x000fe200078e0a02 */
[----:B------:R-:W-:Y:S02]  /*0390*/  ISETP.GE.AND P0, PT, R9, RZ, PT ;  /* 0x000000ff0900720c */ /* 0x000fe40003f06270 */
[----:B------:R-:W-:Y:S02]  /*03a0*/  SGXT.U32 R7, R7, 0x5 ;  /* 0x000000050707781a */ /* 0x000fe40000000000 */
[----:B------:R-:W-:Y:S01]  /*03b0*/  SEL R2, R6, R2, !P1 ;  /* 0x0000000206027207 */ /* 0x000fe20004800000 */
[----:B------:R-:W-:Y:S01]  /*03c0*/  @!P2 IMAD.IADD R3, R3, 0x1, -R8 ;  /* 0x000000010303a824 */ /* 0x000fe200078e0a08 */
[----:B------:R-:W-:-:S03]  /*03d0*/  LOP3.LUT R8, R7, 0x20, RZ, 0xfc, !PT ;  /* 0x0000002007087812 */ /* 0x000fc600078efcff */
[----:B------:R-:W-:-:S04]  /*03e0*/  IMAD.SHL.U32 R2, R2, 0x40, RZ ;  /* 0x0000004002027824 */ /* 0x000fc800078e00ff */
[----:B------:R-:W-:Y:S01]  /*03f0*/  @!P0 IMAD.MOV R3, RZ, RZ, -R3 ;  /* 0x000000ffff038224 */ /* 0x000fe200078e0a03 */
[----:B------:R-:W-:Y:S02]  /*0400*/  LOP3.LUT R9, R2, R7, RZ, 0xfc, !PT ;  /* 0x0000000702097212 */ /* 0x000fe400078efcff */
[----:B------:R-:W-:Y:S02]  /*0410*/  LOP3.LUT R14, R2, 0x20, R7, 0xfe, !PT ;  /* 0x00000020020e7812 */ /* 0x000fe400078efe07 */
[----:B------:R-:W-:Y:S01]  /*0420*/  SEL R3, R6, R3, !P1 ;  /* 0x0000000306037207 */ /* 0x000fe20004800000 */
[----:B------:R-:W-:-:S04]  /*0430*/  IMAD.HI R5, R9, 0x2aaaaaab, RZ ;  /* 0x2aaaaaab09057827 */ /* 0x000fc800078e02ff */
[----:B------:R-:W-:Y:S01]  /*0440*/  IMAD R4, R4, 0x8, R3 ;  /* 0x0000000804047824 */ /* 0x000fe200078e0203 */
[----:B------:R-:W-:Y:S01]  /*0450*/  SHF.R.U32.HI R6, RZ, 0x1f, R5 ;  /* 0x0000001fff067819 */ /* 0x000fe20000011605 */
[----:B------:R-:W-:-:S03]  /*0460*/  IMAD.HI R19, R14, 0x2aaaaaab, RZ ;  /* 0x2aaaaaab0e137827 */ /* 0x000fc600078e02ff */
[----:B------:R-:W-:Y:S01]  /*0470*/  LEA.HI R18, R5, R6, RZ, 0x17 ;  /* 0x0000000605127211 */ /* 0x000fe200078fb8ff */
[----:B------:R-:W-:Y:S01]  /*0480*/  IMAD.SHL.U32 R5, R4, 0x40, RZ ;  /* 0x0000004004057824 */ /* 0x000fe200078e00ff */
[----:B------:R-:W-:Y:S01]  /*0490*/  SHF.R.S32.HI R15, RZ, 0x19, R4 ;  /* 0x00000019ff0f7819 */ /* 0x000fe20000011404 */
[----:B------:R-:W-:Y:S01]  /*04a0*/  IMAD.SHL.U32 R3, R0, 0x8, RZ ;  /* 0x0000000800037824 */ /* 0x000fe200078e00ff */
[----:B------:R-:W-:Y:S02]  /*04b0*/  SHF.R.U32.HI R20, RZ, 0x1f, R19 ;  /* 0x0000001fff147819 */ /* 0x000fe40000011613 */
[----:B------:R-:W-:Y:S02]  /*04c0*/  SGXT R15, R15, 0x1 ;  /* 0x000000010f0f781a */ /* 0x000fe40000000200 */
[----:B------:R-:W-:Y:S02]  /*04d0*/  LOP3.LUT R4, R5, R7, RZ, 0xfc, !PT ;  /* 0x0000000705047212 */ /* 0x000fe400078efcff */
[----:B------:R-:W-:-:S02]  /*04e0*/  LOP3.LUT R5, R5, 0x20, R7, 0xfe, !PT ;  /* 0x0000002005057812 */ /* 0x000fc400078efe07 */
[C---:B------:R-:W-:Y:S02]  /*04f0*/  LEA.HI R16, R15.reuse, R4, RZ, 0xc ;  /* 0x000000040f107211 */ /* 0x040fe400078f60ff */
[----:B------:R-:W-:Y:S02]  /*0500*/  LOP3.LUT R21, R3, 0x38, R0, 0x48, !PT ;  /* 0x0000003803157812 */ /* 0x000fe400078e4800 */
[----:B------:R-:W-:Y:S02]  /*0510*/  LEA.HI R17, R15, R5, RZ, 0xc ;  /* 0x000000050f117211 */ /* 0x000fe400078f60ff */
[----:B------:R-:W-:Y:S01]  /*0520*/  LEA.HI R19, R19, R20, RZ, 0x17 ;  /* 0x0000001413137211 */ /* 0x000fe200078fb8ff */
[--C-:B------:R-:W-:Y:S01]  /*0530*/  IMAD R6, R7, 0x40, R21.reuse ;  /* 0x0000004007067824 */ /* 0x100fe200078e0215 */
[----:B------:R-:W-:Y:S01]  /*0540*/  LOP3.LUT R15, R16, 0x3ff000, RZ, 0xc0, !PT ;  /* 0x003ff000100f7812 */ /* 0x000fe200078ec0ff */
[----:B------:R-:W-:Y:S01]  /*0550*/  IMAD R7, R8, 0x40, R21 ;  /* 0x0000004008077824 */ /* 0x000fe200078e0215 */
[----:B------:R-:W-:Y:S01]  /*0560*/  LOP3.LUT R16, R17, 0x3ff000, RZ, 0xc0, !PT ;  /* 0x003ff00011107812 */ /* 0x000fe200078ec0ff */
[----:B------:R-:W-:Y:S01]  /*0570*/  IMAD R17, R18, -0xc00, R9 ;  /* 0xfffff40012117824 */ /* 0x000fe200078e0209 */
[----:B------:R-:W-:Y:S01]  /*0580*/  LOP3.LUT R8, R3, 0x38, RZ, 0xc0, !PT ;  /* 0x0000003803087812 */ /* 0x000fe200078ec0ff */
[----:B------:R-:W-:Y:S01]  /*0590*/  IMAD.IADD R15, R4, 0x1, -R15 ;  /* 0x00000001040f7824 */ /* 0x000fe200078e0a0f */
[----:B------:R-:W-:Y:S01]  /*05a0*/  LEA R31, R6, UR22, 0x1 ;  /* 0x00000016061f7c11 */ /* 0x000fe2000f8e08ff */
[----:B------:R-:W-:-:S02]  /*05b0*/  IMAD R19, R19, -0xc00, R14 ;  /* 0xfffff40013137824 */ /* 0x000fc400078e020e */
[----:B------:R-:W-:Y:S02]  /*05c0*/  IMAD.IADD R9, R5, 0x1, -R16 ;  /* 0x0000000105097824 */ /* 0x000fe400078e0a10 */
[--C-:B------:R-:W-:Y:S02]  /*05d0*/  IMAD R15, R15, 0xc00, R8.reuse ;  /* 0x00000c000f0f7824 */ /* 0x100fe400078e0208 */
[--C-:B------:R-:W-:Y:S02]  /*05e0*/  IMAD R19, R19, 0xc00, R8.reuse ;  /* 0x00000c0013137824 */ /* 0x100fe400078e0208 */
[--C-:B------:R-:W-:Y:S02]  /*05f0*/  IMAD R9, R9, 0xc00, R8.reuse ;  /* 0x00000c0009097824 */ /* 0x100fe400078e0208 */
[----:B------:R-:W-:Y:S02]  /*0600*/  IMAD R17, R17, 0xc00, R8 ;  /* 0x00000c0011117824 */ /* 0x000fe400078e0208 */
[----:B----4-:R-:W-:-:S04]  /*0610*/  IMAD.WIDE R20, R15, 0x2, R12 ;  /* 0x000000020f147825 */ /* 0x010fc800078e020c */
[----:B---3--:R-:W-:Y:S01]  /*0620*/  IMAD.WIDE R32, R19, 0x2, R10 ;  /* 0x0000000213207825 */ /* 0x008fe200078e020a */
[----:B------:R-:W-:Y:S01]  /*0630*/  LEA R19, R7, UR22, 0x1 ;  /* 0x0000001607137c11 */ /* 0x000fe2000f8e08ff */
[----:B------:R-:W-:Y:S01]  /*0640*/  @!PT LDS RZ, [RZ] ;  /* 0x00000000fffff984 */ /* 0x000fe20000000800 */
[----:B------:R-:W-:Y:S01]  /*0650*/  @!PT LDS RZ, [RZ] ;  /* 0x00000000fffff984 */ /* 0x000fe20000000800 */
[----:B------:R-:W-:Y:S01]  /*0660*/  @!PT LDS RZ, [RZ] ;  /* 0x00000000fffff984 */ /* 0x000fe20000000800 */
[----:B------:R-:W-:Y:S02]  /*0670*/  LDGSTS.E.BYPASS.128 [R31], desc[UR26][R20.64] ;  /* 0x00000000141f7fae */ /* 0x000fe4000b901c5a */
[----:B------:R-:W-:-:S04]  /*0680*/  IMAD.WIDE R22, R9, 0x2, R12 ;  /* 0x0000000209167825 */ /* 0x000fc800078e020c */
[----:B------:R-:W-:Y:S01]  /*0690*/  IMAD.WIDE R16, R17, 0x2, R10 ;  /* 0x0000000211107825 */ /* 0x000fe200078e020a */
[----:B------:R-:W-:Y:S01]  /*06a0*/  LDGSTS.E.BYPASS.128 [R19], desc[UR26][R22.64] ;  /* 0x0000000016137fae */ /* 0x000fe2000b901c5a */
[----:B------:R-:W-:Y:S02]  /*06b0*/  IADD3 R14, P0, R22, 0x100, RZ ;  /* 0x00000100160e7810 */ /* 0x000fe40007f1e0ff */
[----:B------:R-:W-:Y:S01]  /*06c0*/  IADD3 R10, P1, R20, 0x100, RZ ;  /* 0x00000100140a7810 */ /* 0x000fe20007f3e0ff */
[----:B------:R-:W0:Y:S02]  /*06d0*/  LDGDEPBAR ;  /* 0x00000000000079af */ /* 0x000e240000000000 */
[----:B------:R-:W-:Y:S01]  /*06e0*/  IMAD.X R15, RZ, RZ, R23, P0 ;  /* 0x000000ffff0f7224 */ /* 0x000fe200000e0617 */
[----:B------:R-:W-:Y:S01]  /*06f0*/  IADD3 R44, P0, R32, 0x100, RZ ;  /* 0x00000100202c7810 */ /* 0x000fe20007f1e0ff */
[----:B------:R-:W-:Y:S01]  /*0700*/  LDGSTS.E.BYPASS.128 [R31+0x6000], desc[UR26][R16.64] ;  /* 0x06000000101f7fae */ /* 0x000fe2000b901c5a */
[----:B------:R-:W-:Y:S01]  /*0710*/  IMAD.X R11, RZ, RZ, R21, P1 ;  /* 0x000000ffff0b7224 */ /* 0x000fe200008e0615 */
[----:B------:R-:W-:-:S02]  /*0720*/  IADD3 R13, P1, R16, 0x100, RZ ;  /* 0x00000100100d7810 */ /* 0x000fc40007f3e0ff */
[----:B------:R-:W-:Y:S01]  /*0730*/  LDGSTS.E.BYPASS.128 [R19+0x6000], desc[UR26][R32.64] ;  /* 0x0600000020137fae */ /* 0x000fe2000b901c5a */
[----:B------:R-:W-:Y:S02]  /*0740*/  IMAD.X R9, RZ, RZ, R33, P0 ;  /* 0x000000ffff097224 */ /* 0x000fe400000e0621 */
[----:B------:R-:W-:Y:S01]  /*0750*/  IMAD.X R18, RZ, RZ, R17, P1 ;  /* 0x000000ffff127224 */ /* 0x000fe200008e0611 */
[----:B------:R-:W0:Y:S01]  /*0760*/  LDGDEPBAR ;  /* 0x00000000000079af */ /* 0x000e220000000000 */
[----:B------:R-:W-:Y:S06]  /*0770*/  BAR.SYNC.DEFER_BLOCKING 0x0 ;  /* 0x0000000000007b1d */ /* 0x000fec0000010000 */
[----:B------:R-:W-:Y:S01]  /*0780*/  @!PT LDS RZ, [RZ] ;  /* 0x00000000fffff984 */ /* 0x000fe20000000800 */
[----:B------:R-:W-:Y:S01]  /*0790*/  @!PT LDS RZ, [RZ] ;  /* 0x00000000fffff984 */ /* 0x000fe20000000800 */
[----:B------:R-:W-:Y:S01]  /*07a0*/  @!PT LDS RZ, [RZ] ;  /* 0x00000000fffff984 */ /* 0x000fe20000000800 */
[----:B------:R2:W-:Y:S04]  /*07b0*/  LDGSTS.E.BYPASS.128 [R31+0x2000], desc[UR26][R20.64+0x80] ;  /* 0x02000080141f7fae */ /* 0x0005e8000b901c5a */
[----:B------:R-:W-:Y:S04]  /*07c0*/  LDGSTS.E.BYPASS.128 [R19+0x2000], desc[UR26][R22.64+0x80] ;  /* 0x0200008016137fae */ /* 0x000fe8000b901c5a */
[----:B------:R-:W0:Y:S04]  /*07d0*/  LDGDEPBAR ;  /* 0x00000000000079af */ /* 0x000e280000000000 */
[----:B------:R3:W-:Y:S01]  /*07e0*/  LDGSTS.E.BYPASS.128 [R31+0x8000], desc[UR26][R16.64+0x80] ;  /* 0x08000080101f7fae */ /* 0x0007e2000b901c5a */
[----:B--2---:R-:W-:-:S03]  /*07f0*/  SHF.R.U32.HI R20, RZ, 0x5, R0 ;  /* 0x00000005ff147819 */ /* 0x004fc60000011600 */
[----:B------:R2:W-:Y:S01]  /*0800*/  LDGSTS.E.BYPASS.128 [R19+0x8000], desc[UR26][R32.64+0x80] ;  /* 0x0800008020137fae */ /* 0x0005e2000b901c5a */
[----:B------:R-:W-:-:S03]  /*0810*/  LOP3.LUT R21, R20, 0x7fffffc, RZ, 0xc0, !PT ;  /* 0x07fffffc14157812 */ /* 0x000fc600078ec0ff */
[----:B------:R-:W0:Y:S01]  /*0820*/  LDGDEPBAR ;  /* 0x00000000000079af */ /* 0x000e220000000000 */
[----:B---3--:R-:W-:Y:S01]  /*0830*/  CS2R R30, SRZ ;  /* 0x00000000001e7805 */ /* 0x008fe2000001ff00 */
[----:B--2---:R-:W-:Y:S01]  /*0840*/  IMAD.SHL.U32 R19, R0, 0x2, RZ ;  /* 0x0000000200137824 */ /* 0x004fe200078e00ff */
[----:B------:R-:W-:-:S04]  /*0850*/  CS2R R32, SRZ ;  /* 0x0000000000207805 */ /* 0x000fc8000001ff00 */
[----:B------:R-:W-:-:S04]  /*0860*/  LOP3.LUT R12, R19, 0x100, RZ, 0xc0, !PT ;  /* 0x00000100130c7812 */ /* 0x000fc800078ec0ff */
[C---:B------:R-:W-:Y:S02]  /*0870*/  LOP3.LUT R22, R12.reuse, 0x2000000, RZ, 0xfc, !PT ;  /* 0x020000000c167812 */ /* 0x040fe400078efcff */
[C---:B------:R-:W-:Y:S02]  /*0880*/  LOP3.LUT R40, R12.reuse, 0x2000002, RZ, 0xfc, !PT ;  /* 0x020000020c287812 */ /* 0x040fe400078efcff */
[C---:B------:R-:W-:Y:S02]  /*0890*/  LOP3.LUT R42, R12.reuse, 0x2000004, RZ, 0xfc, !PT ;  /* 0x020000040c2a7812 */ /* 0x040fe400078efcff */
[----:B------:R-:W-:-:S07]  /*08a0*/  LOP3.LUT R12, R12, 0x2000006, RZ, 0xfc, !PT ;  /* 0x020000060c0c7812 */ /* 0x000fce00078efcff */
.L_x_0:
[----:B------:R-:W-:Y:S01]  /*08b0*/  UIADD3 UR24, UR24, 0x1, URZ ;  /* 0x0000000118187890 */ /* 0x000fe2000fffe03f */
[----:B--2---:R-:W-:Y:S01]  /*08c0*/  IMAD.MOV.U32 R16, RZ, RZ, R22 ;  /* 0x000000ffff107224 */ /* 0x004fe200078e0016 */
[----:B------:R-:W-:Y:S01]  /*08d0*/  UMOV UR5, URZ ;  /* 0x0000003f00057c82 */ /* 0x000fe20008000000 */
[----:B------:R-:W-:Y:S01]  /*08e0*/  IMAD.MOV.U32 R23, RZ, RZ, 0x40000040 ;  /* 0x40000040ff177424 */ /* 0x000fe200078e00ff */
[----:B------:R-:W-:Y:S01]  /*08f0*/  UISETP.GE.AND UP0, UPT, UR24, 0x3, UPT ;  /* 0x000000031800788c */ /* 0x000fe2000bf06270 */
[----:B------:R-:W-:Y:S01]  /*0900*/  IMAD.MOV.U32 R41, RZ, RZ, 0x40000040 ;  /* 0x40000040ff297424 */ /* 0x000fe200078e00ff */
[----:B------:R-:W-:-:S04]  /*0910*/  DEPBAR.LE SB0, 0x2 ;  /* 0x000080800000791a */ /* 0x000fc80000000000 */
[----:B------:R-:W-:Y:S01]  /*0920*/  USEL UR24, UR24, URZ, !UP0 ;  /* 0x0000003f18187287 */ /* 0x000fe2000c000000 */
[----:B------:R-:W-:Y:S01]  /*0930*/  IMAD.MOV.U32 R43, RZ, RZ, 0x40000040 ;  /* 0x40000040ff2b7424 */ /* 0x000fe200078e00ff */
[----:B------:R-:W-:Y:S01]  /*0940*/  BAR.SYNC.DEFER_BLOCKING 0x0 ;  /* 0x0000000000007b1d */ /* 0x000fe20000010000 */
[----:B------:R-:W-:Y:S02]  /*0950*/  UIADD3 UR25, UR25, 0x40, URZ ;  /* 0x0000004019197890 */ /* 0x000fe4000fffe03f */
[----:B------:R-:W-:Y:S02]  /*0960*/  ULEA UR6, UR24, UR22, 0xd ;  /* 0x0000001618067291 */ /* 0x000fe4000f8e683f */
[----:B------:R-:W-:Y:S02]  /*0970*/  UIADD3 UR23, UR23, 0x1, URZ ;  /* 0x0000000117177890 */ /* 0x000fe4000fffe03f */
[----:B------:R-:W-:Y:S02]  /*0980*/  UIADD3 UR4, UR6, 0x6000, URZ ;  /* 0x0000600006047890 */ /* 0x000fe4000fffe03f */
[----:B------:R-:W-:-:S02]  /*0990*/  USHF.R.U32.HI UR6, URZ, 0x4, UR6 ;  /* 0x000000043f067899 */ /* 0x000fc40008011606 */
[----:B------:R-:W-:Y:S02]  /*09a0*/  USHF.R.U32.HI UR4, URZ, 0x4, UR4 ;  /* 0x000000043f047899 */ /* 0x000fe40008011604 */
[----:B------:R-:W-:Y:S02]  /*09b0*/  ULOP3.LUT UR6, UR6, 0x3fff, URZ, 0xc0, !UPT ;  /* 0x00003fff06067892 */ /* 0x000fe4000f8ec03f */
[----:B------:R-:W-:Y:S01]  /*09c0*/  ULOP3.LUT UR4, UR4, 0x3fff, URZ, 0xc0, !UPT ;  /* 0x00003fff04047892 */ /* 0x000fe2000f8ec03f */
[----:B------:R-:W-:Y:S01]  /*09d0*/  UMOV UR12, 0x2000002 ;  /* 0x02000002000c7882 */ /* 0x000fe20000000000 */
[----:B------:R-:W-:Y:S01]  /*09e0*/  UMOV UR13, 0x40000040 ;  /* 0x40000040000d7882 */ /* 0x000fe20000000000 */
[----:B------:R-:W-:Y:S01]  /*09f0*/  UMOV UR8, 0x2000004 ;  /* 0x0200000400087882 */ /* 0x000fe20000000000 */
[----:B------:R-:W-:Y:S01]  /*0a00*/  UMOV UR9, 0x40000040 ;  /* 0x4000004000097882 */ /* 0x000fe20000000000 */
[----:B------:R-:W-:Y:S02]  /*0a10*/  UISETP.GE.AND UP1, UPT, UR23, 0x3, UPT ;  /* 0x000000031700788c */ /* 0x000fe4000bf26270 */
[----:B------:R-:W-:Y:S01]  /*0a20*/  UMOV UR7, UR4 ;  /* 0x0000000400077c82 */ /* 0x000fe20008000000 */
[----:B------:R-:W-:Y:S01]  /*0a30*/  WARPGROUP.ARRIVE ;  /* 0x00000000000079c5 */ /* 0x000fe20000000000 */
[----:B------:R-:W-:Y:S01]  /*0a40*/  IADD3 R16, P0, R16, UR7, RZ ;  /* 0x0000000710107c10 */ /* 0x000fe2000ff1e0ff */
[----:B------:R-:W-:Y:S01]  /*0a50*/  UMOV UR7, UR5 ;  /* 0x0000000500077c82 */ /* 0x000fe20008000000 */
[----:B------:R-:W-:-:S02]  /*0a60*/  USEL UR23, UR23, URZ, !UP1 ;  /* 0x0000003f17177287 */ /* 0x000fc4000c800000 */
[----:B------:R-:W-:Y:S01]  /*0a70*/  R2UR UR18, R16 ;  /* 0x00000000101272ca */ /* 0x000fe200000e0000 */
[----:B------:R-:W-:Y:S01]  /*0a80*/  IMAD.MOV.U32 R16, RZ, RZ, R40 ;  /* 0x000000ffff107224 */ /* 0x000fe200078e0028 */
[----:B------:R-:W-:Y:S01]  /*0a90*/  IADD3.X R17, R23, UR7, RZ, P0, !PT ;  /* 0x0000000717117c10 */ /* 0x000fe200087fe4ff */
[----:B------:R-:W-:-:S03]  /*0aa0*/  UMOV UR7, UR4 ;  /* 0x0000000400077c82 */ /* 0x000fc60008000000 */
[----:B------:R-:W-:Y:S01]  /*0ab0*/  IADD3 R16, P0, R16, UR7, RZ ;  /* 0x0000000710107c10 */ /* 0x000fe2000ff1e0ff */
[----:B------:R-:W-:Y:S01]  /*0ac0*/  UMOV UR7, UR5 ;  /* 0x0000000500077c82 */ /* 0x000fe20008000000 */
[----:B------:R-:W-:Y:S02]  /*0ad0*/  R2UR UR19, R17 ;  /* 0x00000000111372ca */ /* 0x000fe400000e0000 */
        /* <DEDUP_REMOVED lines=9> */
[----:B------:R-:W-:-:S03]  /*0b70*/  IADD3.X R17, R43, UR7, RZ, P0, !PT ;  /* 0x000000072b117c10 */ /* 0x000fc600087fe4ff */
[----:B------:R-:W-:Y:S01]  /*0b80*/  IMAD.MOV.U32 R23, RZ, RZ, R16 ;  /* 0x000000ffff177224 */ /* 0x000fe200078e0010 */
[----:B------:R-:W-:Y:S01]  /*0b90*/  R2UR UR11, R17 ;  /* 0x00000000110b72ca */ /* 0x000fe200000e0000 */
[----:B------:R-:W2:Y:S01]  /*0ba0*/  SHFL.IDX PT, R16, R21, RZ, 0x1f ;  /* 0x00001fff15107589 */ /* 0x000ea200000e0000 */
[----:B------:R-:W-:Y:S01]  /*0bb0*/  IMAD.MOV.U32 R17, RZ, RZ, 0x40000040 ;  /* 0x40000040ff117424 */ /* 0x000fe200078e00ff */
[----:B--2---:R-:W-:-:S13]  /*0bc0*/  R2UR UR7, R16 ;  /* 0x00000000100772ca */ /* 0x004fda00000e0000 */
[----:B------:R-:W-:-:S04]  /*0bd0*/  USHF.L.U32 UR7, UR7, 0x7, URZ ;  /* 0x0000000707077899 */ /* 0x000fc8000800063f */
[----:B------:R-:W-:-:S04]  /*0be0*/  ULOP3.LUT UR7, UR7, 0x180, URZ, 0xc0, !UPT ;  /* 0x0000018007077892 */ /* 0x000fc8000f8ec03f */
[----:B------:R-:W-:-:S03]  /*0bf0*/  UIADD3 UR20, UP0, UR7, UR6, URZ ;  /* 0x0000000607147290 */ /* 0x000fc6000ff1e03f */
[----:B------:R-:W-:Y:S01]  /*0c00*/  UMOV UR6, UR4 ;  /* 0x0000000400067c82 */ /* 0x000fe20008000000 */
[----:B------:R-:W-:Y:S01]  /*0c10*/  UIADD3.X UR21, URZ, URZ, URZ, UP0, !UPT ;  /* 0x0000003f3f157290 */ /* 0x000fe200087fe43f */
[----:B------:R-:W-:Y:S01]  /*0c20*/  IADD3 R16, P0, R23, UR6, RZ ;  /* 0x0000000617107c10 */ /* 0x000fe2000ff1e0ff */
[----:B------:R-:W-:Y:S02]  /*0c30*/  ULOP3.LUT UR16, UR20, 0x2000000, URZ, 0xfc, !UPT ;  /* 0x0200000014107892 */ /* 0x000fe4000f8efc3f */
[----:B------:R-:W-:Y:S01]  /*0c40*/  ULOP3.LUT UR17, UR21, 0x40000040, URZ, 0xfc, !UPT ;  /* 0x4000004015117892 */ /* 0x000fe2000f8efc3f */
[----:B------:R-:W-:Y:S01]  /*0c50*/  IADD3.X R17, R17, UR5, RZ, P0, !PT ;  /* 0x0000000511117c10 */ /* 0x000fe200087fe4ff */
[----:B------:R-:W-:Y:S01]  /*0c60*/  UIADD3.64 UR12, UR20, UR12, URZ ;  /* 0x0000000c140c7297 */ /* 0x000fe2000fffe03f */
[----:B------:R-:W-:Y:S01]  /*0c70*/  R2UR UR6, R16 ;  /* 0x00000000100672ca */ /* 0x000fe200000e0000 */
[----:B------:R-:W-:Y:S01]  /*0c80*/  UIADD3.64 UR8, UR20, UR8, URZ ;  /* 0x0000000814087297 */ /* 0x000fe2000fffe03f */
[----:B------:R-:W-:Y:S01]  /*0c90*/  R2UR UR7, R17 ;  /* 0x00000000110772ca */ /* 0x000fe200000e0000 */
[----:B------:R-:W-:Y:S01]  /*0ca0*/  UMOV UR4, 0x2000006 ;  /* 0x0200000600047882 */ /* 0x000fe20000000000 */
[----:B------:R-:W-:Y:S01]  /*0cb0*/  UMOV UR5, 0x40000040 ;  /* 0x4000004000057882 */ /* 0x000fe20000000000 */
[----:B------:R-:W-:Y:S01]  /*0cc0*/  UISETP.GE.U32.AND UP0, UPT, UR25, 0xb80, UPT ;  /* 0x00000b801900788c */ /* 0x000fe2000bf06070 */
[----:B------:R-:W-:Y:S01]  /*0cd0*/  HGMMA.64x32x16.F32.BF16 R24, gdesc[UR16], R24 ;  /* 0x00600000101879f0 */ /* 0x000fe20008701818 */
[----:B------:R-:W-:Y:S01]  /*0ce0*/  UIADD3.64 UR4, UR20, UR4, URZ ;  /* 0x0000000414047297 */ /* 0x000fe2000fffe03f */
[----:B------:R-:W-:Y:S01]  /*0cf0*/  IMAD.MOV.U32 R16, RZ, RZ, R13 ;  /* 0x000000ffff107224 */ /* 0x000fe200078e000d */
[----:B------:R-:W-:Y:S01]  /*0d00*/  IADD3 R13, P1, R13, 0x80, RZ ;  /* 0x000000800d0d7810 */ /* 0x000fe20007f3e0ff */
[----:B------:R-:W-:Y:S01]  /*0d10*/  IMAD.MOV.U32 R17, RZ, RZ, R18 ;  /* 0x000000ffff117224 */ /* 0x000fe200078e0012 */
[----:B------:R-:W-:Y:S01]  /*0d20*/  PLOP3.LUT P0, PT, PT, PT, UP0, 0x80, 0x0 ;  /* 0x000000000000781c */ /* 0x000fe20003f0f008 */
[----:B------:R-:W-:-:S02]  /*0d30*/  UISETP.GE.U32.AND UP0, UPT, UR25, 0xbc0, UPT ;  /* 0x00000bc01900788c */ /* 0x000fc4000bf06070 */
[----:B------:R-:W-:-:S04]  /*0d40*/  IMAD.X R18, RZ, RZ, R18, P1 ;  /* 0x000000ffff127224 */ /* 0x000fc800008e0612 */
[----:B------:R-:W-:Y:S01]  /*0d50*/  PLOP3.LUT P4, PT, PT, PT, UP0, 0x80, 0x0 ;  /* 0x000000000000781c */ /* 0x000fe20003f8f008 */
[----:B------:R-:W-:Y:S04]  /*0d60*/  HGMMA.64x32x16.F32.BF16 R24, gdesc[UR12], R24 ;  /* 0x006000000c1879f0 */ /* 0x000fe80008701818 */
[----:B------:R-:W-:Y:S04]  /*0d70*/  HGMMA.64x32x16.F32.BF16 R24, gdesc[UR8], R24 ;  /* 0x00600000081879f0 */ /* 0x000fe80008701818 */
[----:B------:R-:W-:Y:S01]  /*0d80*/  HGMMA.64x32x16.F32.BF16 R24, gdesc[UR4], R24, gsb0 ;  /* 0x00600000041879f0 */ /* 0x000fe20008001818 */
[----:B------:R-:W-:-:S06]  /*0d90*/  ULEA UR4, UR23, UR22, 0xd ;  /* 0x0000001617047291 */ /* 0x000fcc000f8e683f */
[----:B------:R-:W-:Y:S02]  /*0da0*/  LEA R41, R6, UR4, 0x1 ;  /* 0x0000000406297c11 */ /* 0x000fe4000f8e08ff */
[----:B------:R-:W-:Y:S01]  /*0db0*/  LEA R23, R7, UR4, 0x1 ;  /* 0x0000000407177c11 */ /* 0x000fe2000f8e08ff */
[----:B------:R-:W-:Y:S02]  /*0dc0*/  WARPGROUP.DEPBAR.LE gsb0, 0x1 ;  /* 0x00008000000079c5 */ /* 0x000fe40000010100 */
[----:B------:R-:W-:Y:S06]  /*0dd0*/  BAR.SYNC.DEFER_BLOCKING 0x0 ;  /* 0x0000000000007b1d */ /* 0x000fec0000010000 */
[----:B------:R-:W-:Y:S01]  /*0de0*/  @!PT LDS RZ, [RZ] ;  /* 0x00000000fffff984 */ /* 0x000fe20000000800 */
[----:B------:R-:W-:Y:S01]  /*0df0*/  @!PT LDS RZ, [RZ] ;  /* 0x00000000fffff984 */ /* 0x000fe20000000800 */
[----:B------:R-:W-:Y:S01]  /*0e00*/  @!PT LDS RZ, [RZ] ;  /* 0x00000000fffff984 */ /* 0x000fe20000000800 */
[----:B------:R2:W-:Y:S04]  /*0e10*/  LDGSTS.E.BYPASS.128 [R41], desc[UR26][R10.64], !P0 ;  /* 0x000000000a297fae */ /* 0x0005e8000c101c5a */
[----:B------:R3:W-:Y:S04]  /*0e20*/  LDGSTS.E.BYPASS.128 [R23], desc[UR26][R14.64], !P0 ;  /* 0x000000000e177fae */ /* 0x0007e8000c101c5a */
[----:B------:R-:W0:Y:S04]  /*0e30*/  LDGDEPBAR ;  /* 0x00000000000079af */ /* 0x000e280000000000 */
[----:B------:R4:W-:Y:S01]  /*0e40*/  LDGSTS.E.BYPASS.128 [R41+0x6000], desc[UR26][R16.64], !P0 ;  /* 0x0600000010297fae */ /* 0x0009e2000c101c5a */
[----:B--2---:R-:W-:-:S02]  /*0e50*/  IADD3 R10, P3, R10, 0x80, RZ ;  /* 0x000000800a0a7810 */ /* 0x004fc40007f7e0ff */
[----:B---3--:R-:W-:-:S03]  /*0e60*/  IADD3 R14, P2, R14, 0x80, RZ ;  /* 0x000000800e0e7810 */ /* 0x008fc60007f5e0ff */
[----:B------:R-:W-:Y:S02]  /*0e70*/  IMAD.X R11, RZ, RZ, R11, P3 ;  /* 0x000000ffff0b7224 */ /* 0x000fe400018e060b */
[----:B------:R-:W-:Y:S02]  /*0e80*/  IMAD.X R15, RZ, RZ, R15, P2 ;  /* 0x000000ffff0f7224 */ /* 0x000fe400010e060f */
[----:B----4-:R-:W-:Y:S02]  /*0e90*/  IMAD.MOV.U32 R16, RZ, RZ, R44 ;  /* 0x000000ffff107224 */ /* 0x010fe400078e002c */
[----:B------:R-:W-:-:S05]  /*0ea0*/  IMAD.MOV.U32 R17, RZ, RZ, R9 ;  /* 0x000000ffff117224 */ /* 0x000fca00078e0009 */
[----:B------:R2:W-:Y:S01]  /*0eb0*/  LDGSTS.E.BYPASS.128 [R23+0x6000], desc[UR26][R16.64], !P0 ;  /* 0x0600000010177fae */ /* 0x0005e2000c101c5a */
[----:B------:R-:W-:-:S03]  /*0ec0*/  IADD3 R44, P0, R44, 0x80, RZ ;  /* 0x000000802c2c7810 */ /* 0x000fc60007f1e0ff */
[----:B------:R-:W0:Y:S02]  /*0ed0*/  LDGDEPBAR ;  /* 0x00000000000079af */ /* 0x000e240000000000 */
[----:B------:R-:W-:Y:S01]  /*0ee0*/  IMAD.X R9, RZ, RZ, R9, P0 ;  /* 0x000000ffff097224 */ /* 0x000fe200000e0609 */
[----:B------:R-:W-:Y:S07]  /*0ef0*/  @!P4 BRA `(.L_x_0) ;  /* 0xfffffff8006cc947 */ /* 0x000fee000383ffff */
[----:B------:R-:W-:Y:S02]  /*0f00*/  WARPGROUP.DEPBAR.LE gsb0, 0x0 ;  /* 0x00008000000079c5 */ /* 0x000fe40000010000 */
[----:B------:R-:W-:-:S04]  /*0f10*/  DEPBAR.LE SB0, 0x0 ;  /* 0x000080000000791a */ /* 0x000fc80000000000 */
[--C-:B------:R-:W-:Y:S01]  /*0f20*/  SHF.R.U32.HI R6, RZ, 0x2, R0.reuse ;  /* 0x00000002ff067819 */ /* 0x100fe20000011600 */
[----:B------:R-:W-:Y:S01]  /*0f30*/  IMAD.SHL.U32 R7, R20, 0x10, RZ ;  /* 0x0000001014077824 */ /* 0x000fe200078e00ff */
[----:B------:R-:W-:Y:S02]  /*0f40*/  LOP3.LUT R19, R19, 0x6, RZ, 0xc0, !PT ;  /* 0x0000000613137812 */ /* 0x000fe400078ec0ff */
[----:B------:R-:W-:Y:S02]  /*0f50*/  CS2R R12, SRZ ;  /* 0x00000000000c7805 */ /* 0x000fe4000001ff00 */
[----:B------:R-:W-:Y:S02]  /*0f60*/  SHF.R.U32.HI R10, RZ, 0x2, R0 ;  /* 0x00000002ff0a7819 */ /* 0x000fe40000011600 */
[----:B------:R-:W-:Y:S02]  /*0f70*/  CS2R R14, SRZ ;  /* 0x00000000000e7805 */ /* 0x000fe4000001ff00 */
[----:B------:R-:W-:-:S02]  /*0f80*/  SGXT.U32 R6, R6, 0x3 ;  /* 0x000000030606781a */ /* 0x000fc40000000000 */
[----:B------:R-:W-:Y:S02]  /*0f90*/  LOP3.LUT R10, R19, 0x20, R10, 0xf8, !PT ;  /* 0x00000020130a7812 */ /* 0x000fe400078ef80a */
[----:B------:R-:W-:Y:S02]  /*0fa0*/  LOP3.LUT R9, R6, 0x30, R7, 0xf8, !PT ;  /* 0x0000003006097812 */ /* 0x000fe400078ef807 */
[----:B------:R-:W3:Y:S01]  /*0fb0*/  LDC.64 R6, c[0x0][0x210] ;  /* 0x00008400ff067b82 */ /* 0x000ee20000000a00 */
[----:B------:R-:W-:Y:S02]  /*0fc0*/  LOP3.LUT R2, R2, 0x38, R3, 0xf8, !PT ;  /* 0x0000003802027812 */ /* 0x000fe400078ef803 */
[----:B------:R-:W-:-:S05]  /*0fd0*/  IMAD R9, R9, 0x48, R10 ;  /* 0x0000004809097824 */ /* 0x000fca00078e020a */
[----:B------:R-:W-:Y:S01]  /*0fe0*/  BAR.SYNC.DEFER_BLOCKING 0x0 ;  /* 0x0000000000007b1d */ /* 0x000fe20000010000 */
[----:B------:R-:W-:Y:S02]  /*0ff0*/  ISETP.GE.AND P0, PT, R2, 0xc00, PT ;  /* 0x00000c000200780c */ /* 0x000fe40003f06270 */
[----:B------:R-:W-:Y:S02]  /*1000*/  LEA R9, R9, UR22, 0x2 ;  /* 0x0000001609097c11 */ /* 0x000fe4000f8e10ff */
[----:B------:R-:W-:Y:S01]  /*1010*/  ISETP.LT.AND P1, PT, R4, 0x1000, !P0 ;  /* 0x000010000400780c */ /* 0x000fe20004721270 */
[----:B---3--:R-:W-:Y:S02]  /*1020*/  IMAD.WIDE R6, R2, 0x2, R6 ;  /* 0x0000000202067825 */ /* 0x008fe400078e0206 */
[----:B------:R-:W-:Y:S04]  /*1030*/  STS.64 [R9], R24 ;  /* 0x0000001809007388 */ /* 0x000fe80000000a00 */
[----:B------:R-:W-:Y:S04]  /*1040*/  STS.64 [R9+0x900], R26 ;  /* 0x0009001a09007388 */ /* 0x000fe80000000a00 */
[----:B------:R-:W-:Y:S04]  /*1050*/  STS.64 [R9+0x20], R28 ;  /* 0x0000201c09007388 */ /* 0x000fe80000000a00 */
[----:B------:R-:W-:Y:S04]  /*1060*/  STS.64 [R9+0x920], R30 ;  /* 0x0009201e09007388 */ /* 0x000fe80000000a00 */
[----:B------:R3:W-:Y:S04]  /*1070*/  STS.64 [R9+0x40], R32 ;  /* 0x0000402009007388 */ /* 0x0007e80000000a00 */
[----:B------:R4:W-:Y:S04]  /*1080*/  STS.64 [R9+0x940], R34 ;  /* 0x0009402209007388 */ /* 0x0009e80000000a00 */
[----:B------:R-:W-:Y:S04]  /*1090*/  STS.64 [R9+0x60], R36 ;  /* 0x0000602409007388 */ /* 0x000fe80000000a00 */
[----:B------:R-:W-:Y:S01]  /*10a0*/  STS.64 [R9+0x960], R38 ;  /* 0x0009602609007388 */ /* 0x000fe20000000a00 */
[----:B------:R-:W-:Y:S01]  /*10b0*/  BAR.SYNC.DEFER_BLOCKING 0x0 ;  /* 0x0000000000007b1d */ /* 0x000fe20000010000 */
[----:B------:R-:W-:-:S02]  /*10c0*/  ISETP.LT.AND P0, PT, R5, 0x1000, !P0 ;  /* 0x000010000500780c */ /* 0x000fc40004701270 */
[----:B--2---:R-:W-:Y:S02]  /*10d0*/  CS2R R16, SRZ ;  /* 0x0000000000107805 */ /* 0x004fe4000001ff00 */
[----:B------:R-:W-:Y:S01]  /*10e0*/  CS2R R18, SRZ ;  /* 0x0000000000127805 */ /* 0x000fe2000001ff00 */
[----:B------:R-:W2:Y:S08]  /*10f0*/  @P1 LDG.E.EL.128 R12, desc[UR26][R6.64] ;  /* 0x0000001a060c1981 */ /* 0x000eb0000c2e1d00 */
[----:B------:R5:W5:Y:S01]  /*1100*/  @P0 LDG.E.EL.128 R16, desc[UR26][R6.64] ;  /* 0x0000001a06100981 */ /* 0x000b62000c2e1d00 */
[----:B------:R-:W-:Y:S01]  /*1110*/  SHF.R.U32.HI R0, RZ, 0x3, R0 ;  /* 0x00000003ff007819 */ /* 0x000fe20000011600 */
[----:B------:R-:W-:-:S03]  /*1120*/  IMAD.SHL.U32 R3, R20, 0x4, RZ ;  /* 0x0000000414037824 */ /* 0x000fc600078e00ff */
[----:B------:R-:W-:-:S04]  /*1130*/  SGXT.U32 R0, R0, 0x2 ;  /* 0x000000020000781a */ /* 0x000fc80000000000 */
[----:B------:R-:W-:Y:S01]  /*1140*/  LOP3.LUT R3, R0, 0x1c, R3, 0xf8, !PT ;  /* 0x0000001c00037812 */ /* 0x000fe200078ef803 */
[--C-:B------:R-:W-:Y:S02]  /*1150*/  IMAD R0, R4, 0xc00, R2.reuse ;  /* 0x00000c0004007824 */ /* 0x100fe400078e0202 */
[----:B------:R-:W-:Y:S02]  /*1160*/  IMAD R2, R5, 0xc00, R2 ;  /* 0x00000c0005027824 */ /* 0x000fe400078e0202 */
[----:B------:R-:W-:-:S05]  /*1170*/  IMAD R3, R3, 0x48, R8 ;  /* 0x0000004803037824 */ /* 0x000fca00078e0208 */
[----:B------:R-:W-:-:S05]  /*1180*/  LEA R3, R3, UR22, 0x2 ;  /* 0x0000001603037c11 */ /* 0x000fca000f8e10ff */
[----:B------:R-:W2:Y:S04]  /*1190*/  LDS.128 R28, [R3] ;  /* 0x00000000031c7984 */ /* 0x000ea80000000c00 */
[----:B------:R-:W2:Y:S04]  /*11a0*/  LDS.128 R24, [R3+0x10] ;  /* 0x0000100003187984 */ /* 0x000ea80000000c00 */
[----:B------:R-:W-:Y:S04]  /*11b0*/  LDS.128 R20, [R3+0x2400] ;  /* 0x0024000003147984 */ /* 0x000fe80000000c00 */
[----:B------:R2:W2:Y:S02]  /*11c0*/  LDS.128 R8, [R3+0x2410] ;  /* 0x0024100003087984 */ /* 0x0004a40000000c00 */
[C---:B--2---:R-:W-:Y:S01]  /*11d0*/  PRMT R4, R12.reuse, 0x7632, R4 ;  /* 0x000076320c047816 */ /* 0x044fe20000000004 */
[----:B---3--:R-:W-:Y:S01]  /*11e0*/  IMAD.U32 R33, R12, 0x10000, RZ ;  /* 0x000100000c217824 */ /* 0x008fe200078e00ff */
[C---:B------:R-:W-:Y:S01]  /*11f0*/  PRMT R5, R13.reuse, 0x7632, R5 ;  /* 0x000076320d057816 */ /* 0x040fe20000000005 */
[----:B------:R-:W-:Y:S01]  /*1200*/  IMAD.U32 R13, R13, 0x10000, RZ ;  /* 0x000100000d0d7824 */ /* 0x000fe200078e00ff */
[----:B------:R-:W-:Y:S01]  /*1210*/  PRMT R12, R15, 0x7632, R12 ;  /* 0x000076320f0c7816 */ /* 0x000fe2000000000c */
[C---:B----4-:R-:W-:Y:S01]  /*1220*/  IMAD.U32 R35, R14.reuse, 0x10000, RZ ;  /* 0x000100000e237824 */ /* 0x050fe200078e00ff */
[----:B-----5:R-:W-:Y:S01]  /*1230*/  PRMT R7, R14, 0x7632, R7 ;  /* 0x000076320e077816 */ /* 0x020fe20000000007 */
[----:B------:R-:W-:-:S02]  /*1240*/  IMAD.U32 R6, R4, 0x10000, RZ ;  /* 0x0001000004067824 */ /* 0x000fc400078e00ff */
[----:B-1----:R-:W-:Y:S01]  /*1250*/  FADD R4, R28, R33 ;  /* 0x000000211c047221 */ /* 0x002fe20000000000 */
[----:B------:R-:W-:Y:S02]  /*1260*/  IMAD.U32 R14, R5, 0x10000, RZ ;  /* 0x00010000050e7824 */ /* 0x000fe400078e00ff */
[----:B------:R-:W-:Y:S01]  /*1270*/  FADD R5, R30, R13 ;  /* 0x0000000d1e057221 */ /* 0x000fe20000000000 */
[----:B------:R-:W-:Y:S02]  /*1280*/  IMAD.U32 R28, R12, 0x10000, RZ ;  /* 0x000100000c1c7824 */ /* 0x000fe400078e00ff */
[----:B------:R-:W-:Y:S01]  /*1290*/  FADD R29, R29, R6 ;  /* 0x000000061d1d7221 */ /* 0x000fe20000000000 */
[----:B------:R-:W1:Y:S01]  /*12a0*/  LDC.64 R12, c[0x0][0x228] ;  /* 0x00008a00ff0c7b82 */ /* 0x000e620000000a00 */
[----:B------:R-:W-:Y:S01]  /*12b0*/  FADD R6, R31, R14 ;  /* 0x0000000e1f067221 */ /* 0x000fe20000000000 */
[----:B------:R-:W-:Y:S01]  /*12c0*/  IMAD.U32 R14, R7, 0x10000, RZ ;  /* 0x00010000070e7824 */ /* 0x000fe200078e00ff */
[----:B------:R-:W-:Y:S01]  /*12d0*/  PRMT R3, R16, 0x7632, R3 ;  /* 0x0000763210037816 */ /* 0x000fe20000000003 */
[----:B------:R-:W-:-:S02]  /*12e0*/  IMAD.U32 R15, R15, 0x10000, RZ ;  /* 0x000100000f0f7824 */ /* 0x000fc400078e00ff */
[----:B------:R-:W-:Y:S01]  /*12f0*/  FADD R28, R27, R28 ;  /* 0x0000001c1b1c7221 */ /* 0x000fe20000000000 */
[--C-:B------:R-:W-:Y:S01]  /*1300*/  FADD R31, R25, R14.reuse ;  /* 0x0000000e191f7221 */ /* 0x100fe20000000000 */
[----:B------:R-:W-:Y:S01]  /*1310*/  PRMT R14, R17, 0x7632, R14 ;  /* 0x00007632110e7816 */ /* 0x000fe2000000000e */
[--C-:B------:R-:W-:Y:S01]  /*1320*/  FADD R7, R26, R15.reuse ;  /* 0x0000000f1a077221 */ /* 0x100fe20000000000 */
[----:B------:R-:W-:Y:S01]  /*1330*/  IMAD.U32 R25, R16, 0x10000, RZ ;  /* 0x0001000010197824 */ /* 0x000fe200078e00ff */
[C---:B------:R-:W-:Y:S01]  /*1340*/  PRMT R15, R18.reuse, 0x7632, R15 ;  /* 0x00007632120f7816 */ /* 0x040fe2000000000f */
[----:B------:R-:W-:Y:S01]  /*1350*/  IMAD.U32 R27, R18, 0x10000, RZ ;  /* 0x00010000121b7824 */ /* 0x000fe200078e00ff */
[----:B------:R-:W-:Y:S01]  /*1360*/  PRMT R16, R19, 0x7632, R16 ;  /* 0x0000763213107816 */ /* 0x000fe20000000010 */
[----:B------:R-:W-:Y:S02]  /*1370*/  IMAD.U32 R18, R3, 0x10000, RZ ;  /* 0x0001000003127824 */ /* 0x000fe400078e00ff */
[----:B------:R-:W-:Y:S01]  /*1380*/  FADD R24, R24, R35 ;  /* 0x0000002318187221 */ /* 0x000fe20000000000 */
[----:B------:R-:W-:-:S02]  /*1390*/  IMAD.U32 R14, R14, 0x10000, RZ ;  /* 0x000100000e0e7824 */ /* 0x000fc400078e00ff */
[----:B------:R-:W-:Y:S01]  /*13a0*/  FADD R27, R8, R27 ;  /* 0x0000001b081b7221 */ /* 0x000fe20000000000 */
[----:B------:R-:W-:Y:S02]  /*13b0*/  IMAD.U32 R17, R17, 0x10000, RZ ;  /* 0x0001000011117824 */ /* 0x000fe400078e00ff */
[----:B------:R-:W-:Y:S01]  /*13c0*/  FADD R21, R21, R18 ;  /* 0x0000001215157221 */ /* 0x000fe20000000000 */
[----:B------:R-:W-:Y:S02]  /*13d0*/  IMAD.U32 R19, R19, 0x10000, RZ ;  /* 0x0001000013137824 */ /* 0x000fe400078e00ff */
[----:B------:R-:W-:Y:S01]  /*13e0*/  FADD R18, R23, R14 ;  /* 0x0000000e17127221 */ /* 0x000fe20000000000 */
[----:B------:R-:W-:Y:S01]  /*13f0*/  F2FP.BF16.F32.PACK_AB R5, R6, R5 ;  /* 0x000000050605723e */ /* 0x000fe200000010ff */
[----:B------:R-:W-:Y:S01]  /*1400*/  IMAD.U32 R8, R15, 0x10000, RZ ;  /* 0x000100000f087824 */ /* 0x000fe200078e00ff */
[----:B------:R-:W-:Y:S01]  /*1410*/  F2FP.BF16.F32.PACK_AB R4, R29, R4 ;  /* 0x000000041d04723e */ /* 0x000fe200000010ff */
[----:B------:R-:W-:Y:S01]  /*1420*/  IMAD.U32 R16, R16, 0x10000, RZ ;  /* 0x0001000010107824 */ /* 0x000fe200078e00ff */
[----:B------:R-:W-:Y:S01]  /*1430*/  F2FP.BF16.F32.PACK_AB R6, R31, R24 ;  /* 0x000000181f06723e */ /* 0x000fe200000010ff */
[----:B-1----:R-:W-:Y:S01]  /*1440*/  IMAD.WIDE R14, R0, 0x2, R12 ;  /* 0x00000002000e7825 */ /* 0x002fe200078e020c */
[----:B------:R-:W-:-:S03]  /*1450*/  F2FP.BF16.F32.PACK_AB R7, R28, R7 ;  /* 0x000000071c07723e */ /* 0x000fc600000010ff */
[----:B------:R-:W-:Y:S01]  /*1460*/  FADD R17, R22, R17 ;  /* 0x0000001116117221 */ /* 0x000fe20000000000 */
[----:B------:R-:W-:Y:S01]  /*1470*/  FADD R20, R20, R25 ;  /* 0x0000001914147221 */ /* 0x000fe20000000000 */
[----:B------:R-:W-:Y:S01]  /*1480*/  FADD R10, R10, R19 ;  /* 0x000000130a0a7221 */ /* 0x000fe20000000000 */
[----:B------:R-:W-:Y:S01]  /*1490*/  FADD R8, R9, R8 ;  /* 0x0000000809087221 */ /* 0x000fe20000000000 */
[----:B------:R-:W-:Y:S01]  /*14a0*/  FADD R11, R11, R16 ;  /* 0x000000100b0b7221 */ /* 0x000fe20000000000 */
[----:B------:R1:W-:Y:S01]  /*14b0*/  @P1 STG.E.128 desc[UR26][R14.64], R4 ;  /* 0x000000040e001986 */ /* 0x0003e2000c101d1a */
[----:B------:R-:W-:Y:S01]  /*14c0*/  F2FP.BF16.F32.PACK_AB R17, R18, R17 ;  /* 0x000000111211723e */ /* 0x000fe200000010ff */
[----:B------:R-:W-:Y:S01]  /*14d0*/  IMAD.WIDE R2, R2, 0x2, R12 ;  /* 0x0000000202027825 */ /* 0x000fe200078e020c */
[----:B------:R-:W-:Y:S02]  /*14e0*/  F2FP.BF16.F32.PACK_AB R16, R21, R20 ;  /* 0x000000141510723e */ /* 0x000fe400000010ff */
[----:B------:R-:W-:-:S02]  /*14f0*/  F2FP.BF16.F32.PACK_AB R18, R8, R27 ;  /* 0x0000001b0812723e */ /* 0x000fc400000010ff */
[----:B------:R-:W-:Y:S01]  /*1500*/  F2FP.BF16.F32.PACK_AB R19, R11, R10 ;  /* 0x0000000a0b13723e */ /* 0x000fe200000010ff */
[----:B------:R-:W-:Y:S06]  /*1510*/  @!P0 EXIT ;  /* 0x000000000000894d */ /* 0x000fec0003800000 */
[----:B------:R-:W-:Y:S01]  /*1520*/  STG.E.128 desc[UR26][R2.64], R16 ;  /* 0x0000001002007986 */ /* 0x000fe2000c101d1a */
[----:B------:R-:W-:Y:S05]  /*1530*/  EXIT ;  /* 0x000000000000794d */ /* 0x000fea0003800000 */
.L_x_1:
[----:B------:R-:W-:-:S00]  /*1540*/  BRA `(.L_x_1) ;  /* 0xfffffffc00fc7947 */ /* 0x000fc0000383ffff */
[----:B------:R-:W-:-:S00]  /*1550*/  NOP ;  /* 0x0000000000007918 */ /* 0x000fc00000000000 */
        /* <DEDUP_REMOVED lines=10> */
.L_x_2:


//--------------------- .nv.shared.triton_mm      --------------------------
	.section	.nv.shared.triton_mm,"aw",@nobits
	.sectionflags	@""
	.align	16
	.zero		1024


//--------------------- .nv.constant0.triton_mm   --------------------------
	.section	.nv.constant0.triton_mm,"a",@progbits
	.sectionflags	@""
	.align	4
.nv.constant0.triton_mm:
	.zero		560
